	.headerflags	@"EF_CUDA_TEXMODE_UNIFIED EF_CUDA_64BIT_ADDRESS EF_CUDA_ACCELERATORS EF_CUDA_SM90 EF_CUDA_VIRTUAL_SM(EF_CUDA_SM90)"
	.elftype	@"ET_EXEC"


//--------------------- .nv.info                  --------------------------
	.section	.nv.info,"",@"SHT_CUDA_INFO"
	.align	4


	//----- nvinfo : EIATTR_REGCOUNT
	.align		4
        /*0000*/ 	.byte	0x04, 0x2f
        /*0002*/ 	.short	(.L_1 - .L_0)
	.align		4
.L_0:
        /*0004*/ 	.word	index@(triton_poi_fused_cat_8)
        /*0008*/ 	.word	0x00000013


	//----- nvinfo : EIATTR_MIN_STACK_SIZE
	.align		4
.L_1:
        /*000c*/ 	.byte	0x04, 0x12
        /*000e*/ 	.short	(.L_3 - .L_2)
	.align		4
.L_2:
        /*0010*/ 	.word	index@(triton_poi_fused_cat_8)
        /*0014*/ 	.word	0x00000000


	//----- nvinfo : EIATTR_FRAME_SIZE
	.align		4
.L_3:
        /*0018*/ 	.byte	0x04, 0x11
        /*001a*/ 	.short	(.L_5 - .L_4)
	.align		4
.L_4:
        /*001c*/ 	.word	index@(triton_poi_fused_cat_8)
        /*0020*/ 	.word	0x00000000


	//----- nvinfo : EIATTR_MIN_STACK_SIZE
	.align		4
.L_5:
        /*0024*/ 	.byte	0x04, 0x12
        /*0026*/ 	.short	(.L_7 - .L_6)
	.align		4
.L_6:
        /*0028*/ 	.word	index@(triton_poi_fused_cat_8)
        /*002c*/ 	.word	0x00000000
.L_7:


//--------------------- .nv.info.triton_poi_fused_cat_8 --------------------------
	.section	.nv.info.triton_poi_fused_cat_8,"",@"SHT_CUDA_INFO"
	.sectionflags	@""
	.align	4


	//----- nvinfo : EIATTR_CUDA_API_VERSION
	.align		4
        /*0000*/ 	.byte	0x04, 0x37
        /*0002*/ 	.short	(.L_9 - .L_8)
.L_8:
        /*0004*/ 	.word	0x0000007c


	//----- nvinfo : EIATTR_KPARAM_INFO
	.align		4
.L_9:
        /*0008*/ 	.byte	0x04, 0x17
        /*000a*/ 	.short	(.L_11 - .L_10)
.L_10:
        /*000c*/ 	.word	0x00000000
        /*0010*/ 	.short	0x0004
        /*0012*/ 	.short	0x0020
        /*0014*/ 	.byte	0x00, 0xf0, 0x11, 0x00


	//----- nvinfo : EIATTR_KPARAM_INFO
	.align		4
.L_11:
        /*0018*/ 	.byte	0x04, 0x17
        /*001a*/ 	.short	(.L_13 - .L_12)
.L_12:
        /*001c*/ 	.word	0x00000000
        /*0020*/ 	.short	0x0003
        /*0022*/ 	.short	0x0018
        /*0024*/ 	.byte	0x00, 0xf4, 0x21, 0x00


	//----- nvinfo : EIATTR_KPARAM_INFO
	.align		4
.L_13:
        /*0028*/ 	.byte	0x04, 0x17
        /*002a*/ 	.short	(.L_15 - .L_14)
.L_14:
        /*002c*/ 	.word	0x00000000
        /*0030*/ 	.short	0x0002
        /*0032*/ 	.short	0x0010
        /*0034*/ 	.byte	0x00, 0xf4, 0x21, 0x00


	//----- nvinfo : EIATTR_KPARAM_INFO
	.align		4
.L_15:
        /*0038*/ 	.byte	0x04, 0x17
        /*003a*/ 	.short	(.L_17 - .L_16)
.L_16:
        /*003c*/ 	.word	0x00000000
        /*0040*/ 	.short	0x0001
        /*0042*/ 	.short	0x0008
        /*0044*/ 	.byte	0x00, 0xf4, 0x21, 0x00


	//----- nvinfo : EIATTR_KPARAM_INFO
	.align		4
.L_17:
        /*0048*/ 	.byte	0x04, 0x17
        /*004a*/ 	.short	(.L_19 - .L_18)
.L_18:
        /*004c*/ 	.word	0x00000000
        /*0050*/ 	.short	0x0000
        /*0052*/ 	.short	0x0000
        /*0054*/ 	.byte	0x00, 0xf4, 0x21, 0x00


	//----- nvinfo : EIATTR_SPARSE_MMA_MASK
	.align		4
.L_19:
        /*0058*/ 	.byte	0x03, 0x50
        /*005a*/ 	.short	0x0000


	//----- nvinfo : EIATTR_MAXREG_COUNT
	.align		4
        /*005c*/ 	.byte	0x03, 0x1b
        /*005e*/ 	.short	0x00ff


	//----- nvinfo : EIATTR_EXIT_INSTR_OFFSETS
	.align		4
        /*0060*/ 	.byte	0x04, 0x1c
        /*0062*/ 	.short	(.L_21 - .L_20)


	//   ....[0]....
.L_20:
        /*0064*/ 	.word	0x000003d0


	//----- nvinfo : EIATTR_REQNTID
	.align		4
.L_21:
        /*0068*/ 	.byte	0x04, 0x10
        /*006a*/ 	.short	(.L_23 - .L_22)
.L_22:
        /*006c*/ 	.word	0x00000100
        /*0070*/ 	.word	0x00000001
        /*0074*/ 	.word	0x00000001


	//----- nvinfo : EIATTR_CBANK_PARAM_SIZE
	.align		4
.L_23:
        /*0078*/ 	.byte	0x03, 0x19
        /*007a*/ 	.short	0x0024


	//----- nvinfo : EIATTR_PARAM_CBANK
	.align		4
        /*007c*/ 	.byte	0x04, 0x0a
        /*007e*/ 	.short	(.L_25 - .L_24)
	.align		4
.L_24:
        /*0080*/ 	.word	index@(.nv.constant0.triton_poi_fused_cat_8)
        /*0084*/ 	.short	0x0210
        /*0086*/ 	.short	0x0024


	//----- nvinfo : EIATTR_SW_WAR
	.align		4
.L_25:
        /*0088*/ 	.byte	0x04, 0x36
        /*008a*/ 	.short	(.L_27 - .L_26)
.L_26:
        /*008c*/ 	.word	0x00000008
.L_27:


//--------------------- .nv.callgraph             --------------------------
	.section	.nv.callgraph,"",@"SHT_CUDA_CALLGRAPH"
	.align	4
	.sectionentsize	8
	.align		4
        /*0000*/ 	.word	0x00000000
	.align		4
        /*0004*/ 	.word	0xffffffff
	.align		4
        /*0008*/ 	.word	0x00000000
	.align		4
        /*000c*/ 	.word	0xfffffffe
	.align		4
        /*0010*/ 	.word	0x00000000
	.align		4
        /*0014*/ 	.word	0xfffffffd
	.align		4
        /*0018*/ 	.word	0x00000000
	.align		4
        /*001c*/ 	.word	0xfffffffc


//--------------------- .text.triton_poi_fused_cat_8 --------------------------
	.section	.text.triton_poi_fused_cat_8,"ax",@progbits
	.align	128
        .global         triton_poi_fused_cat_8
        .type           triton_poi_fused_cat_8,@function
        .size           triton_poi_fused_cat_8,(.L_x_1 - triton_poi_fused_cat_8)
        .other          triton_poi_fused_cat_8,@"STO_CUDA_ENTRY STV_DEFAULT"
triton_poi_fused_cat_8:
.text.triton_poi_fused_cat_8:
[----:B------:R-:W-:Y:S01]  /*0000*/  LDC R1, c[0x0][0x28] ;  /* 0x00000a00ff017b82 */ /* 0x000fe20000000800 */
[----:B------:R-:W1:Y:S07]  /*0010*/  S2R R0, SR_TID.X ;  /* 0x0000000000007919 */ /* 0x000e6e0000002100 */
[----:B------:R-:W2:Y:S01]  /*0020*/  LDC.64 R4, c[0x0][0x210] ;  /* 0x00008400ff047b82 */ /* 0x000ea20000000a00 */
[----:B------:R-:W-:Y:S01]  /*0030*/  ULDC.64 UR6, c[0x0][0x220] ;  /* 0x0000880000067ab9 */ /* 0x000fe20000000a00 */
[----:B------:R-:W-:Y:S01]  /*0040*/  ULDC.64 UR4, c[0x0][0x208] ;  /* 0x0000820000047ab9 */ /* 0x000fe20000000a00 */
[----:B------:R-:W3:Y:S01]  /*0050*/  S2R R3, SR_CTAID.X ;  /* 0x0000000000037919 */ /* 0x000ee20000002500 */
[----:B-1----:R-:W-:-:S05]  /*0060*/  IMAD.SHL.U32 R0, R0, 0x2, RZ ;  /* 0x0000000200007824 */ /* 0x002fca00078e00ff */
[----:B------:R-:W-:-:S05]  /*0070*/  LOP3.LUT R0, R0, 0x1fe, RZ, 0xc0, !PT ;  /* 0x000001fe00007812 */ /* 0x000fca00078ec0ff */
[----:B---3--:R-:W-:-:S05]  /*0080*/  IMAD R0, R3, 0x200, R0 ;  /* 0x0000020003007824 */ /* 0x008fca00078e0200 */
[----:B------:R-:W-:-:S04]  /*0090*/  SHF.R.S32.HI R7, RZ, 0x1f, R0 ;  /* 0x0000001fff077819 */ /* 0x000fc80000011400 */
[CC--:B------:R-:W-:Y:S02]  /*00a0*/  LEA.HI R6, R7.reuse, R0.reuse, RZ, 0x12 ;  /* 0x0000000007067211 */ /* 0x0c0fe400078f90ff */
[----:B------:R-:W-:Y:S02]  /*00b0*/  LEA.HI R9, R7, R0, RZ, 0x19 ;  /* 0x0000000007097211 */ /* 0x000fe400078fc8ff */
[----:B------:R-:W-:Y:S02]  /*00c0*/  SHF.R.S32.HI R8, RZ, 0x12, R6 ;  /* 0x00000012ff087819 */ /* 0x000fe40000011406 */
[----:B------:R-:W-:Y:S02]  /*00d0*/  LOP3.LUT R7, R6, 0xfffc0000, RZ, 0xc0, !PT ;  /* 0xfffc000006077812 */ /* 0x000fe400078ec0ff */
[----:B------:R-:W-:Y:S02]  /*00e0*/  SHF.R.S32.HI R2, RZ, 0xf, R8 ;  /* 0x0000000fff027819 */ /* 0x000fe40000011408 */
[----:B------:R-:W-:Y:S01]  /*00f0*/  SHF.R.S32.HI R10, RZ, 0x19, R9 ;  /* 0x00000019ff0a7819 */ /* 0x000fe20000011409 */
[----:B------:R-:W-:Y:S01]  /*0100*/  IMAD.IADD R7, R0, 0x1, -R7 ;  /* 0x0000000100077824 */ /* 0x000fe200078e0a07 */
[----:B------:R-:W-:-:S02]  /*0110*/  LOP3.LUT R3, R2, 0xffff, RZ, 0xc0, !PT ;  /* 0x0000ffff02037812 */ /* 0x000fc400078ec0ff */
[----:B------:R-:W-:Y:S01]  /*0120*/  LOP3.LUT R9, R9, 0xfe000000, RZ, 0xc0, !PT ;  /* 0xfe00000009097812 */ /* 0x000fe200078ec0ff */
[----:B------:R-:W-:Y:S01]  /*0130*/  IMAD.SHL.U32 R10, R10, 0x1000000, RZ ;  /* 0x010000000a0a7824 */ /* 0x000fe200078e00ff */
[----:B------:R-:W-:-:S04]  /*0140*/  LEA.HI R2, R3, R8, RZ, 0x17 ;  /* 0x0000000803027211 */ /* 0x000fc800078fb8ff */
[----:B------:R-:W-:Y:S02]  /*0150*/  LOP3.LUT R2, R2, 0xff80, RZ, 0xc0, !PT ;  /* 0x0000ff8002027812 */ /* 0x000fe400078ec0ff */
[----:B------:R-:W-:Y:S02]  /*0160*/  SHF.R.S32.HI R13, RZ, 0x1f, R10 ;  /* 0x0000001fff0d7819 */ /* 0x000fe4000001140a */
[----:B------:R-:W-:Y:S01]  /*0170*/  IADD3 R9, R10, R0, -R9 ;  /* 0x000000000a097210 */ /* 0x000fe20007ffe809 */
[----:B------:R-:W-:Y:S02]  /*0180*/  IMAD.MOV R11, RZ, RZ, -R2 ;  /* 0x000000ffff0b7224 */ /* 0x000fe400078e0a02 */
[----:B------:R-:W1:Y:S02]  /*0190*/  LDC.64 R2, c[0x0][0x218] ;  /* 0x00008600ff027b82 */ /* 0x000e640000000a00 */
[----:B--2---:R-:W-:Y:S01]  /*01a0*/  IMAD.WIDE R4, R9, 0x4, R4 ;  /* 0x0000000409047825 */ /* 0x004fe200078e0204 */
[----:B------:R-:W-:-:S05]  /*01b0*/  PRMT R11, R11, 0x7710, RZ ;  /* 0x000077100b0b7816 */ /* 0x000fca00000000ff */
[----:B------:R-:W-:-:S05]  /*01c0*/  IMAD.IADD R8, R8, 0x1, R11 ;  /* 0x0000000108087824 */ /* 0x000fca00078e020b */
[C---:B------:R-:W-:Y:S02]  /*01d0*/  LOP3.LUT R6, R8.reuse, 0xffff, RZ, 0xc0, !PT ;  /* 0x0000ffff08067812 */ /* 0x040fe400078ec0ff */
[----:B------:R-:W-:Y:S02]  /*01e0*/  PRMT R11, R8, 0x9910, RZ ;  /* 0x00009910080b7816 */ /* 0x000fe400000000ff */
[----:B------:R-:W-:Y:S01]  /*01f0*/  SHF.R.S32.HI R8, RZ, 0x1f, R7 ;  /* 0x0000001fff087819 */ /* 0x000fe20000011407 */
[----:B------:R-:W-:Y:S01]  /*0200*/  IMAD.SHL.U32 R6, R6, 0x40000, RZ ;  /* 0x0004000006067824 */ /* 0x000fe200078e00ff */
[----:B------:R-:W-:-:S04]  /*0210*/  ISETP.GE.AND P0, PT, R11, 0x40, PT ;  /* 0x000000400b00780c */ /* 0x000fc80003f06270 */
[----:B------:R-:W-:Y:S01]  /*0220*/  IADD3 R7, P1, P2, R6, R7, R10 ;  /* 0x0000000706077210 */ /* 0x000fe20007a3e00a */
[----:B-1----:R-:W-:Y:S01]  /*0230*/  IMAD.WIDE R2, R11, 0x4, R2 ;  /* 0x000000040b027825 */ /* 0x002fe200078e0202 */
[----:B------:R-:W-:-:S04]  /*0240*/  SHF.R.S32.HI R6, RZ, 0x1f, R6 ;  /* 0x0000001fff067819 */ /* 0x000fc80000011406 */
[----:B------:R-:W-:Y:S02]  /*0250*/  IADD3.X R8, R6, R8, R13, P1, P2 ;  /* 0x0000000806087210 */ /* 0x000fe40000fe440d */
[----:B------:R-:W-:Y:S02]  /*0260*/  CS2R R12, SRZ ;  /* 0x00000000000c7805 */ /* 0x000fe4000001ff00 */
[----:B------:R-:W-:Y:S02]  /*0270*/  ISETP.GT.AND P1, PT, R11, 0x3f, PT ;  /* 0x0000003f0b00780c */ /* 0x000fe40003f24270 */
[----:B------:R-:W-:Y:S02]  /*0280*/  CS2R R10, SRZ ;  /* 0x00000000000a7805 */ /* 0x000fe4000001ff00 */
[C---:B------:R-:W-:Y:S02]  /*0290*/  LEA R6, P2, R7.reuse, UR6, 0x2 ;  /* 0x0000000607067c11 */ /* 0x040fe4000f8410ff */
[----:B------:R-:W-:Y:S01]  /*02a0*/  CS2R R14, SRZ ;  /* 0x00000000000e7805 */ /* 0x000fe2000001ff00 */
[----:B------:R-:W2:Y:S01]  /*02b0*/  @!P0 LDG.E.EL R12, desc[UR4][R2.64] ;  /* 0x00000004020c8981 */ /* 0x000ea2000c2e1900 */
[----:B------:R-:W-:-:S02]  /*02c0*/  LEA.HI.X R7, R7, UR7, R8, 0x2, P2 ;  /* 0x0000000707077c11 */ /* 0x000fc400090f1408 */
[----:B------:R-:W1:Y:S01]  /*02d0*/  LDC.64 R8, c[0x0][0x228] ;  /* 0x00008a00ff087b82 */ /* 0x000e620000000a00 */
[----:B------:R-:W3:Y:S02]  /*02e0*/  @!P0 LDG.E.64 R10, desc[UR4][R4.64] ;  /* 0x00000004040a8981 */ /* 0x000ee4000c1e1b00 */
[----:B------:R-:W-:Y:S02]  /*02f0*/  @P1 IADD3 R6, P2, R6, -0x4000000, RZ ;  /* 0xfc00000006061810 */ /* 0x000fe40007f5e0ff */
[----:B------:R1:W4:Y:S02]  /*0300*/  @!P0 LDG.E.EL R13, desc[UR4][R2.64] ;  /* 0x00000004020d8981 */ /* 0x000324000c2e1900 */
[----:B------:R-:W-:-:S05]  /*0310*/  @P1 IADD3.X R7, R7, -0x1, RZ, P2, !PT ;  /* 0xffffffff07071810 */ /* 0x000fca00017fe4ff */
[----:B------:R-:W5:Y:S01]  /*0320*/  @P1 LDG.E.64 R14, desc[UR4][R6.64] ;  /* 0x00000004060e1981 */ /* 0x000f62000c1e1b00 */
[----:B-1----:R-:W-:Y:S01]  /*0330*/  IMAD.WIDE R2, R0, 0x4, R8 ;  /* 0x0000000400027825 */ /* 0x002fe200078e0208 */
[----:B--2---:R-:W-:Y:S02]  /*0340*/  SEL R5, R12, RZ, !P0 ;  /* 0x000000ff0c057207 */ /* 0x004fe40004000000 */
[----:B---3--:R-:W-:Y:S02]  /*0350*/  SEL R10, R10, RZ, !P0 ;  /* 0x000000ff0a0a7207 */ /* 0x008fe40004000000 */
[----:B------:R-:W-:Y:S02]  /*0360*/  SEL R16, R11, RZ, !P0 ;  /* 0x000000ff0b107207 */ /* 0x000fe40004000000 */
[----:B----4-:R-:W-:Y:S01]  /*0370*/  SEL R13, R13, RZ, !P0 ;  /* 0x000000ff0d0d7207 */ /* 0x010fe20004000000 */
[----:B------:R-:W-:-:S04]  /*0380*/  FADD R12, R10, R5 ;  /* 0x000000050a0c7221 */ /* 0x000fc80000000000 */
[----:B------:R-:W-:Y:S01]  /*0390*/  FADD R13, R16, R13 ;  /* 0x0000000d100d7221 */ /* 0x000fe20000000000 */
[----:B-----5:R-:W-:Y:S02]  /*03a0*/  @P0 SEL R12, R14, RZ, P1 ;  /* 0x000000ff0e0c0207 */ /* 0x020fe40000800000 */
[----:B------:R-:W-:-:S05]  /*03b0*/  @P0 SEL R13, R15, RZ, P1 ;  /* 0x000000ff0f0d0207 */ /* 0x000fca0000800000 */
[----:B------:R-:W-:Y:S01]  /*03c0*/  STG.E.64 desc[UR4][R2.64], R12 ;  /* 0x0000000c02007986 */ /* 0x000fe2000c101b04 */
[----:B------:R-:W-:Y:S05]  /*03d0*/  EXIT ;  /* 0x000000000000794d */ /* 0x000fea0003800000 */
.L_x_0:
[----:B------:R-:W-:-:S00]  /*03e0*/  BRA `(.L_x_0) ;  /* 0xfffffffc00fc7947 */ /* 0x000fc0000383ffff */
[----:B------:R-:W-:-:S00]  /*03f0*/  NOP ;  /* 0x0000000000007918 */ /* 0x000fc00000000000 */
        /* <DEDUP_REMOVED lines=8> */
.L_x_1:


//--------------------- .nv.constant0.triton_poi_fused_cat_8 --------------------------
	.section	.nv.constant0.triton_poi_fused_cat_8,"a",@progbits
	.sectionflags	@""
	.align	4
.nv.constant0.triton_poi_fused_cat_8:
	.zero		564
